//
// Generated by NVIDIA NVVM Compiler
//
// Compiler Build ID: CL-36424714
// Cuda compilation tools, release 13.0, V13.0.88
// Based on NVVM 20.0.0
//

.version 9.0
.target sm_100
.address_size 64

	// .globl	_Z13processKernelPiS_i

.visible .entry _Z13processKernelPiS_i(
	.param .u64 .ptr .align 1 _Z13processKernelPiS_i_param_0,
	.param .u64 .ptr .align 1 _Z13processKernelPiS_i_param_1,
	.param .u32 _Z13processKernelPiS_i_param_2
)
{
	.reg .pred 	%p<4>;
	.reg .b32 	%r<19>;
	.reg .b64 	%rd<9>;

	ld.param.u64 	%rd2, [_Z13processKernelPiS_i_param_0];
	ld.param.u64 	%rd3, [_Z13processKernelPiS_i_param_1];
	ld.param.u32 	%r8, [_Z13processKernelPiS_i_param_2];
	mov.u32 	%r10, %ctaid.x;
	mov.u32 	%r11, %ntid.x;
	mov.u32 	%r12, %tid.x;
	mad.lo.s32 	%r1, %r10, %r11, %r12;
	mov.u32 	%r13, %nctaid.x;
	mul.lo.s32 	%r2, %r11, %r13;
	setp.ge.s32 	%p1, %r1, %r8;
	mov.b32 	%r18, 0;
	@%p1 bra 	$L__BB0_3;
	cvta.to.global.u64 	%rd1, %rd2;
	mov.b32 	%r18, 0;
	mov.u32 	%r16, %r1;
$L__BB0_2:
	add.s32 	%r15, %r16, 1;
	mul.wide.s32 	%rd4, %r16, 4;
	add.s64 	%rd5, %rd1, %rd4;
	st.global.u32 	[%rd5], %r15;
	add.s32 	%r18, %r18, 1;
	add.s32 	%r16, %r16, %r2;
	setp.lt.s32 	%p2, %r16, %r8;
	@%p2 bra 	$L__BB0_2;
$L__BB0_3:
	setp.ge.u32 	%p3, %r1, %r2;
	@%p3 bra 	$L__BB0_5;
	cvta.to.global.u64 	%rd6, %rd3;
	mul.wide.u32 	%rd7, %r1, 4;
	add.s64 	%rd8, %rd6, %rd7;
	st.global.u32 	[%rd8], %r18;
$L__BB0_5:
	ret;

}


// ===== COMPILED SASS (sm_100) =====

	.target	sm_100

	.elftype	@"ET_EXEC"


//--------------------- .note.nv.tkinfo           --------------------------
	.section	.note.nv.tkinfo,"",@"SHT_NOTE"
	.sectionflags	@"SHF_NOTE_NV_TKINFO"
	.tkinfo
        /*0018*/ 	.word	0x00000002
        /*0030*/ 	.string	""
        /*0030*/ 	.string	"ptxas"
        /*0030*/ 	.string	"Cuda compilation tools, release 13.0, V13.0.88"
        /*0030*/ 	.string	"Build cuda_13.0.r13.0/compiler.36424714_0"
        /*0030*/ 	.string	"-arch sm_100 -m 64 "



//--------------------- .note.nv.cuinfo           --------------------------
	.section	.note.nv.cuinfo,"",@"SHT_NOTE"
	.sectionflags	@"SHF_NOTE_NV_CUINFO"
        /*0018*/ 	.short	0x0002
        /*001a*/ 	.short	0x0064
        /*001c*/ 	.short	0x0082
	.zero		2


//--------------------- .nv.info                  --------------------------
	.section	.nv.info,"",@"SHT_CUDA_INFO"
	.align	4


	//----- nvinfo : EIATTR_REGCOUNT
	.align		4
        /*0000*/ 	.byte	0x04, 0x2f
        /*0002*/ 	.short	(.L_1 - .L_0)
	.align		4
.L_0:
        /*0004*/ 	.word	index@(_Z13processKernelPiS_i)
        /*0008*/ 	.word	0x00000010


	//----- nvinfo : EIATTR_FRAME_SIZE
	.align		4
.L_1:
        /*000c*/ 	.byte	0x04, 0x11
        /*000e*/ 	.short	(.L_3 - .L_2)
	.align		4
.L_2:
        /*0010*/ 	.word	index@(_Z13processKernelPiS_i)
        /*0014*/ 	.word	0x00000000


	//----- nvinfo : EIATTR_MIN_STACK_SIZE
	.align		4
.L_3:
        /*0018*/ 	.byte	0x04, 0x12
        /*001a*/ 	.short	(.L_5 - .L_4)
	.align		4
.L_4:
        /*001c*/ 	.word	index@(_Z13processKernelPiS_i)
        /*0020*/ 	.word	0x00000000
.L_5:


//--------------------- .nv.compat                --------------------------
	.section	.nv.compat,"",@"SHT_CUDA_COMPAT_INFO"
	.align	4
        /*0000*/ 	.byte	0x02, 0x09, 0x00, 0x00, 0x02, 0x02, 0x01, 0x00, 0x02, 0x05, 0x05, 0x00, 0x03, 0x07, 0x01, 0x01
        /*0010*/ 	.byte	0x02, 0x03, 0x00, 0x00, 0x02, 0x06, 0x01, 0x00, 0x04, 0x0b, 0x08, 0x00, 0x09, 0x00, 0x00, 0x00
        /*0020*/ 	.byte	0x00, 0x00, 0x00, 0x00


//--------------------- .nv.info._Z13processKernelPiS_i --------------------------
	.section	.nv.info._Z13processKernelPiS_i,"",@"SHT_CUDA_INFO"
	.sectionflags	@""
	.align	4


	//----- nvinfo : EIATTR_CUDA_API_VERSION
	.align		4
        /*0000*/ 	.byte	0x04, 0x37
        /*0002*/ 	.short	(.L_7 - .L_6)
.L_6:
        /*0004*/ 	.word	0x00000082


	//----- nvinfo : EIATTR_KPARAM_INFO
	.align		4
.L_7:
        /*0008*/ 	.byte	0x04, 0x17
        /*000a*/ 	.short	(.L_9 - .L_8)
.L_8:
        /*000c*/ 	.word	0x00000000
        /*0010*/ 	.short	0x0002
        /*0012*/ 	.short	0x0010
        /*0014*/ 	.byte	0x00, 0xf0, 0x11, 0x00


	//----- nvinfo : EIATTR_KPARAM_INFO
	.align		4
.L_9:
        /*0018*/ 	.byte	0x04, 0x17
        /*001a*/ 	.short	(.L_11 - .L_10)
.L_10:
        /*001c*/ 	.word	0x00000000
        /*0020*/ 	.short	0x0001
        /*0022*/ 	.short	0x0008
        /*0024*/ 	.byte	0x00, 0xf5, 0x21, 0x00


	//----- nvinfo : EIATTR_KPARAM_INFO
	.align		4
.L_11:
        /*0028*/ 	.byte	0x04, 0x17
        /*002a*/ 	.short	(.L_13 - .L_12)
.L_12:
        /*002c*/ 	.word	0x00000000
        /*0030*/ 	.short	0x0000
        /*0032*/ 	.short	0x0000
        /*0034*/ 	.byte	0x00, 0xf5, 0x21, 0x00


	//----- nvinfo : EIATTR_SPARSE_MMA_MASK
	.align		4
.L_13:
        /*0038*/ 	.byte	0x03, 0x50
        /*003a*/ 	.short	0x0000


	//----- nvinfo : EIATTR_MAXREG_COUNT
	.align		4
        /*003c*/ 	.byte	0x03, 0x1b
        /*003e*/ 	.short	0x00ff


	//----- nvinfo : EIATTR_MERCURY_ISA_VERSION
	.align		4
        /*0040*/ 	.byte	0x03, 0x5f
        /*0042*/ 	.short	0x0101


	//----- nvinfo : EIATTR_VRC_CTA_INIT_COUNT
	.align		4
        /*0044*/ 	.byte	0x02, 0x4a
	.zero		1
	.zero		1


	//----- nvinfo : EIATTR_EXIT_INSTR_OFFSETS
	.align		4
        /*0048*/ 	.byte	0x04, 0x1c
        /*004a*/ 	.short	(.L_15 - .L_14)


	//   ....[0]....
.L_14:
        /*004c*/ 	.word	0x00000190


	//   ....[1]....
        /*0050*/ 	.word	0x000001d0


	//----- nvinfo : EIATTR_CRS_STACK_SIZE
	.align		4
.L_15:
        /*0054*/ 	.byte	0x04, 0x1e
        /*0056*/ 	.short	(.L_17 - .L_16)
.L_16:
        /*0058*/ 	.word	0x00000000


	//----- nvinfo : EIATTR_CBANK_PARAM_SIZE
	.align		4
.L_17:
        /*005c*/ 	.byte	0x03, 0x19
        /*005e*/ 	.short	0x0014


	//----- nvinfo : EIATTR_PARAM_CBANK
	.align		4
        /*0060*/ 	.byte	0x04, 0x0a
        /*0062*/ 	.short	(.L_19 - .L_18)
	.align		4
.L_18:
        /*0064*/ 	.word	index@(.nv.constant0._Z13processKernelPiS_i)
        /*0068*/ 	.short	0x0380
        /*006a*/ 	.short	0x0014


	//----- nvinfo : EIATTR_SW_WAR
	.align		4
.L_19:
        /*006c*/ 	.byte	0x04, 0x36
        /*006e*/ 	.short	(.L_21 - .L_20)
.L_20:
        /*0070*/ 	.word	0x00000008
.L_21:


//--------------------- .nv.callgraph             --------------------------
	.section	.nv.callgraph,"",@"SHT_CUDA_CALLGRAPH"
	.align	4
	.sectionentsize	8
	.align		4
        /*0000*/ 	.word	0x00000000
	.align		4
        /*0004*/ 	.word	0xffffffff
	.align		4
        /*0008*/ 	.word	0x00000000
	.align		4
        /*000c*/ 	.word	0xfffffffe
	.align		4
        /*0010*/ 	.word	0x00000000
	.align		4
        /*0014*/ 	.word	0xfffffffd
	.align		4
        /*0018*/ 	.word	0x00000000
	.align		4
        /*001c*/ 	.word	0xfffffffc


//--------------------- .text._Z13processKernelPiS_i --------------------------
	.section	.text._Z13processKernelPiS_i,"ax",@progbits
	.align	128
        .global         _Z13processKernelPiS_i
        .type           _Z13processKernelPiS_i,@function
        .size           _Z13processKernelPiS_i,(.L_x_4 - _Z13processKernelPiS_i)
        .other          _Z13processKernelPiS_i,@"STO_CUDA_ENTRY STV_DEFAULT"
_Z13processKernelPiS_i:
.text._Z13processKernelPiS_i:
[----:B------:R-:W-:Y:S01]  /*0000*/  LDC R1, c[0x0][0x37c] ;  /* 0x0000df00ff017b82 */ /* 0x000fe20000000800 */
[----:B------:R-:W0:Y:S07]  /*0010*/  S2R R7, SR_TID.X ;  /* 0x0000000000077919 */ /* 0x000e2e0000002100 */
[----:B------:R-:W0:Y:S01]  /*0020*/  S2UR UR4, SR_CTAID.X ;  /* 0x00000000000479c3 */ /* 0x000e220000002500 */
[----:B------:R-:W1:Y:S01]  /*0030*/  LDCU UR6, c[0x0][0x390] ;  /* 0x00007200ff0677ac */ /* 0x000e620008000800 */
[----:B------:R-:W-:Y:S01]  /*0040*/  BSSY.RECONVERGENT B0, `(.L_x_0) ;  /* 0x0000014000007945 */ /* 0x000fe20003800200 */
[----:B------:R-:W-:-:S05]  /*0050*/  HFMA2 R9, -RZ, RZ, 0, 0 ;  /* 0x00000000ff097431 */ /* 0x000fca00000001ff */
[----:B------:R-:W0:Y:S01]  /*0060*/  LDC R0, c[0x0][0x360] ;  /* 0x0000d800ff007b82 */ /* 0x000e220000000800 */
[----:B------:R-:W2:Y:S01]  /*0070*/  LDCU UR5, c[0x0][0x370] ;  /* 0x00006e00ff0577ac */ /* 0x000ea20008000800 */
[C---:B0-----:R-:W-:Y:S02]  /*0080*/  IMAD R7, R0.reuse, UR4, R7 ;  /* 0x0000000400077c24 */ /* 0x041fe4000f8e0207 */
[----:B--2---:R-:W-:Y:S01]  /*0090*/  IMAD R0, R0, UR5, RZ ;  /* 0x0000000500007c24 */ /* 0x004fe2000f8e02ff */
[----:B------:R-:W0:Y:S02]  /*00a0*/  LDCU.64 UR4, c[0x0][0x358] ;  /* 0x00006b00ff0477ac */ /* 0x000e240008000a00 */
[C---:B-1----:R-:W-:Y:S02]  /*00b0*/  ISETP.GE.AND P1, PT, R7.reuse, UR6, PT ;  /* 0x0000000607007c0c */ /* 0x042fe4000bf26270 */
[----:B------:R-:W-:-:S11]  /*00c0*/  ISETP.GE.U32.AND P0, PT, R7, R0, PT ;  /* 0x000000000700720c */ /* 0x000fd60003f06070 */
[----:B------:R-:W-:Y:S05]  /*00d0*/  @P1 BRA `(.L_x_1) ;  /* 0x0000000000281947 */ /* 0x000fea0003800000 */
[----:B------:R-:W1:Y:S01]  /*00e0*/  LDC.64 R4, c[0x0][0x380] ;  /* 0x0000e000ff047b82 */ /* 0x000e620000000a00 */
[----:B------:R-:W-:Y:S02]  /*00f0*/  MOV R9, RZ ;  /* 0x000000ff00097202 */ /* 0x000fe40000000f00 */
[----:B------:R-:W-:-:S07]  /*0100*/  MOV R11, R7 ;  /* 0x00000007000b7202 */ /* 0x000fce0000000f00 */
.L_x_2:
[C---:B------:R-:W-:Y:S02]  /*0110*/  VIADD R13, R11.reuse, 0x1 ;  /* 0x000000010b0d7836 */ /* 0x040fe40000000000 */
[----:B-1----:R-:W-:Y:S01]  /*0120*/  IMAD.WIDE R2, R11, 0x4, R4 ;  /* 0x000000040b027825 */ /* 0x002fe200078e0204 */
[----:B------:R-:W-:-:S03]  /*0130*/  IADD3 R11, PT, PT, R0, R11, RZ ;  /* 0x0000000b000b7210 */ /* 0x000fc60007ffe0ff */
[----:B------:R-:W-:Y:S01]  /*0140*/  VIADD R9, R9, 0x1 ;  /* 0x0000000109097836 */ /* 0x000fe20000000000 */
[----:B0-----:R2:W-:Y:S01]  /*0150*/  STG.E desc[UR4][R2.64], R13 ;  /* 0x0000000d02007986 */ /* 0x0015e2000c101904 */
[----:B------:R-:W-:-:S13]  /*0160*/  ISETP.GE.AND P1, PT, R11, UR6, PT ;  /* 0x000000060b007c0c */ /* 0x000fda000bf26270 */
[----:B--2---:R-:W-:Y:S05]  /*0170*/  @!P1 BRA `(.L_x_2) ;  /* 0xfffffffc00e49947 */ /* 0x004fea000383ffff */
.L_x_1:
[----:B0-----:R-:W-:Y:S05]  /*0180*/  BSYNC.RECONVERGENT B0 ;  /* 0x0000000000007941 */ /* 0x001fea0003800200 */
.L_x_0:
[----:B------:R-:W-:Y:S05]  /*0190*/  @P0 EXIT ;  /* 0x000000000000094d */ /* 0x000fea0003800000 */
[----:B------:R-:W0:Y:S02]  /*01a0*/  LDC.64 R2, c[0x0][0x388] ;  /* 0x0000e200ff027b82 */ /* 0x000e240000000a00 */
[----:B0-----:R-:W-:-:S05]  /*01b0*/  IMAD.WIDE.U32 R2, R7, 0x4, R2 ;  /* 0x0000000407027825 */ /* 0x001fca00078e0002 */
[----:B------:R-:W-:Y:S01]  /*01c0*/  STG.E desc[UR4][R2.64], R9 ;  /* 0x0000000902007986 */ /* 0x000fe2000c101904 */
[----:B------:R-:W-:Y:S05]  /*01d0*/  EXIT ;  /* 0x000000000000794d */ /* 0x000fea0003800000 */
.L_x_3:
[----:B------:R-:W-:-:S00]  /*01e0*/  BRA `(.L_x_3) ;  /* 0xfffffffc00fc7947 */ /* 0x000fc0000383ffff */
[----:B------:R-:W-:-:S00]  /*01f0*/  NOP ;  /* 0x0000000000007918 */ /* 0x000fc00000000000 */
        /* <DEDUP_REMOVED lines=8> */
.L_x_4:


//--------------------- .nv.shared.reserved.0     --------------------------
	.section	.nv.shared.reserved.0,"aw",@nobits
	.weak		__nv_reservedSMEM_offset_0_alias
	.size		__nv_reservedSMEM_offset_0_alias, 0, 64
	.other		__nv_reservedSMEM_offset_0_alias,@"STO_CUDA_RESERVED_SHARED STV_DEFAULT"
__nv_reservedSMEM_offset_0_alias:
	.zero		0
	.zero		64


//--------------------- .nv.constant0._Z13processKernelPiS_i --------------------------
	.section	.nv.constant0._Z13processKernelPiS_i,"a",@progbits
	.sectionflags	@""
	.align	4
.nv.constant0._Z13processKernelPiS_i:
	.zero		916


//--------------------- SYMBOLS --------------------------

	.type		.nv.reservedSmem.offset0,@object
	.size		.nv.reservedSmem.offset0,0x4
